//
// Generated by NVIDIA NVVM Compiler
//
// Compiler Build ID: CL-36424714
// Cuda compilation tools, release 13.0, V13.0.88
// Based on NVVM 20.0.0
//

.version 9.0
.target sm_100
.address_size 64

	// .globl	_Z6matmulPiS_S_i

.visible .entry _Z6matmulPiS_S_i(
	.param .u64 .ptr .align 1 _Z6matmulPiS_S_i_param_0,
	.param .u64 .ptr .align 1 _Z6matmulPiS_S_i_param_1,
	.param .u64 .ptr .align 1 _Z6matmulPiS_S_i_param_2,
	.param .u32 _Z6matmulPiS_S_i_param_3
)
{
	.reg .pred 	%p<10>;
	.reg .b32 	%r<70>;
	.reg .b64 	%rd<71>;

	ld.param.u64 	%rd24, [_Z6matmulPiS_S_i_param_0];
	ld.param.u64 	%rd25, [_Z6matmulPiS_S_i_param_1];
	ld.param.u64 	%rd23, [_Z6matmulPiS_S_i_param_2];
	ld.param.u32 	%r11, [_Z6matmulPiS_S_i_param_3];
	cvta.to.global.u64 	%rd1, %rd25;
	cvta.to.global.u64 	%rd2, %rd24;
	mov.u32 	%r12, %ctaid.x;
	mov.u32 	%r13, %ntid.x;
	mov.u32 	%r14, %tid.x;
	mad.lo.s32 	%r1, %r12, %r13, %r14;
	mov.u32 	%r15, %ctaid.y;
	mov.u32 	%r16, %ntid.y;
	mov.u32 	%r17, %tid.y;
	mad.lo.s32 	%r2, %r15, %r16, %r17;
	max.s32 	%r18, %r2, %r1;
	setp.ge.s32 	%p1, %r18, %r11;
	@%p1 bra 	$L__BB0_12;
	cvta.to.global.u64 	%rd27, %rd23;
	cvt.u64.u32 	%rd3, %r11;
	mul.lo.s32 	%r19, %r11, %r2;
	cvt.u64.u32 	%rd4, %r19;
	cvt.s64.s32 	%rd5, %r1;
	add.s32 	%r20, %r19, %r1;
	mul.wide.s32 	%rd28, %r20, 4;
	add.s64 	%rd6, %rd27, %rd28;
	ld.global.u32 	%r67, [%rd6];
	setp.lt.u32 	%p2, %r11, 8;
	mov.b64 	%rd69, 0;
	@%p2 bra 	$L__BB0_4;
	and.b64  	%rd69, %rd3, 2147483640;
	shl.b64 	%rd29, %rd5, 2;
	add.s64 	%rd66, %rd1, %rd29;
	shl.b64 	%rd9, %rd3, 5;
	shl.b64 	%rd30, %rd4, 2;
	add.s64 	%rd31, %rd30, %rd2;
	add.s64 	%rd65, %rd31, 16;
	shl.b64 	%rd11, %rd3, 2;
	mov.u64 	%rd67, %rd69;
$L__BB0_3:
	.pragma "nounroll";
	ld.global.u32 	%r21, [%rd65+-16];
	ld.global.u32 	%r22, [%rd66];
	mad.lo.s32 	%r23, %r22, %r21, %r67;
	st.global.u32 	[%rd6], %r23;
	ld.global.u32 	%r24, [%rd65+-12];
	add.s64 	%rd32, %rd66, %rd11;
	ld.global.u32 	%r25, [%rd32];
	mad.lo.s32 	%r26, %r25, %r24, %r23;
	st.global.u32 	[%rd6], %r26;
	ld.global.u32 	%r27, [%rd65+-8];
	add.s64 	%rd33, %rd32, %rd11;
	ld.global.u32 	%r28, [%rd33];
	mad.lo.s32 	%r29, %r28, %r27, %r26;
	st.global.u32 	[%rd6], %r29;
	ld.global.u32 	%r30, [%rd65+-4];
	add.s64 	%rd34, %rd33, %rd11;
	ld.global.u32 	%r31, [%rd34];
	mad.lo.s32 	%r32, %r31, %r30, %r29;
	st.global.u32 	[%rd6], %r32;
	ld.global.u32 	%r33, [%rd65];
	add.s64 	%rd35, %rd34, %rd11;
	ld.global.u32 	%r34, [%rd35];
	mad.lo.s32 	%r35, %r34, %r33, %r32;
	st.global.u32 	[%rd6], %r35;
	ld.global.u32 	%r36, [%rd65+4];
	add.s64 	%rd36, %rd35, %rd11;
	ld.global.u32 	%r37, [%rd36];
	mad.lo.s32 	%r38, %r37, %r36, %r35;
	st.global.u32 	[%rd6], %r38;
	ld.global.u32 	%r39, [%rd65+8];
	add.s64 	%rd37, %rd36, %rd11;
	ld.global.u32 	%r40, [%rd37];
	mad.lo.s32 	%r41, %r40, %r39, %r38;
	st.global.u32 	[%rd6], %r41;
	ld.global.u32 	%r42, [%rd65+12];
	add.s64 	%rd38, %rd37, %rd11;
	ld.global.u32 	%r43, [%rd38];
	mad.lo.s32 	%r67, %r43, %r42, %r41;
	st.global.u32 	[%rd6], %r67;
	add.s64 	%rd67, %rd67, -8;
	add.s64 	%rd66, %rd66, %rd9;
	add.s64 	%rd65, %rd65, 32;
	setp.ne.s64 	%p3, %rd67, 0;
	@%p3 bra 	$L__BB0_3;
$L__BB0_4:
	and.b32  	%r44, %r11, 7;
	setp.eq.s32 	%p4, %r44, 0;
	@%p4 bra 	$L__BB0_12;
	and.b64  	%rd39, %rd3, 7;
	add.s64 	%rd40, %rd39, -1;
	setp.lt.u64 	%p5, %rd40, 3;
	@%p5 bra 	$L__BB0_7;
	add.s64 	%rd41, %rd69, %rd4;
	shl.b64 	%rd42, %rd41, 2;
	add.s64 	%rd43, %rd2, %rd42;
	ld.global.u32 	%r45, [%rd43];
	mad.lo.s64 	%rd44, %rd69, %rd3, %rd5;
	shl.b64 	%rd45, %rd44, 2;
	add.s64 	%rd46, %rd1, %rd45;
	ld.global.u32 	%r46, [%rd46];
	mad.lo.s32 	%r47, %r46, %r45, %r67;
	st.global.u32 	[%rd6], %r47;
	ld.global.u32 	%r48, [%rd43+4];
	shl.b64 	%rd47, %rd3, 2;
	add.s64 	%rd48, %rd46, %rd47;
	ld.global.u32 	%r49, [%rd48];
	mad.lo.s32 	%r50, %r49, %r48, %r47;
	st.global.u32 	[%rd6], %r50;
	ld.global.u32 	%r51, [%rd43+8];
	add.s64 	%rd49, %rd48, %rd47;
	ld.global.u32 	%r52, [%rd49];
	mad.lo.s32 	%r53, %r52, %r51, %r50;
	st.global.u32 	[%rd6], %r53;
	ld.global.u32 	%r54, [%rd43+12];
	add.s64 	%rd50, %rd49, %rd47;
	ld.global.u32 	%r55, [%rd50];
	mad.lo.s32 	%r67, %r55, %r54, %r53;
	st.global.u32 	[%rd6], %r67;
	add.s64 	%rd69, %rd69, 4;
$L__BB0_7:
	and.b32  	%r56, %r11, 3;
	setp.eq.s32 	%p6, %r56, 0;
	@%p6 bra 	$L__BB0_12;
	setp.eq.s32 	%p7, %r56, 1;
	@%p7 bra 	$L__BB0_10;
	add.s64 	%rd51, %rd69, %rd4;
	shl.b64 	%rd52, %rd51, 2;
	add.s64 	%rd53, %rd2, %rd52;
	ld.global.u32 	%r57, [%rd53];
	mad.lo.s64 	%rd54, %rd69, %rd3, %rd5;
	shl.b64 	%rd55, %rd54, 2;
	add.s64 	%rd56, %rd1, %rd55;
	ld.global.u32 	%r58, [%rd56];
	mad.lo.s32 	%r59, %r58, %r57, %r67;
	st.global.u32 	[%rd6], %r59;
	ld.global.u32 	%r60, [%rd53+4];
	shl.b64 	%rd57, %rd3, 2;
	add.s64 	%rd58, %rd56, %rd57;
	ld.global.u32 	%r61, [%rd58];
	mad.lo.s32 	%r67, %r61, %r60, %r59;
	st.global.u32 	[%rd6], %r67;
	add.s64 	%rd69, %rd69, 2;
$L__BB0_10:
	and.b32  	%r62, %r11, 1;
	setp.eq.b32 	%p8, %r62, 1;
	not.pred 	%p9, %p8;
	@%p9 bra 	$L__BB0_12;
	add.s64 	%rd59, %rd69, %rd4;
	shl.b64 	%rd60, %rd59, 2;
	add.s64 	%rd61, %rd2, %rd60;
	ld.global.u32 	%r63, [%rd61];
	mad.lo.s64 	%rd62, %rd69, %rd3, %rd5;
	shl.b64 	%rd63, %rd62, 2;
	add.s64 	%rd64, %rd1, %rd63;
	ld.global.u32 	%r64, [%rd64];
	mad.lo.s32 	%r65, %r64, %r63, %r67;
	st.global.u32 	[%rd6], %r65;
$L__BB0_12:
	ret;

}


// ===== COMPILED SASS (sm_100) =====

	.target	sm_100

	.elftype	@"ET_EXEC"


//--------------------- .note.nv.tkinfo           --------------------------
	.section	.note.nv.tkinfo,"",@"SHT_NOTE"
	.sectionflags	@"SHF_NOTE_NV_TKINFO"
	.tkinfo
        /*0018*/ 	.word	0x00000002
        /*0030*/ 	.string	""
        /*0030*/ 	.string	"ptxas"
        /*0030*/ 	.string	"Cuda compilation tools, release 13.0, V13.0.88"
        /*0030*/ 	.string	"Build cuda_13.0.r13.0/compiler.36424714_0"
        /*0030*/ 	.string	"-arch sm_100 -m 64 "



//--------------------- .note.nv.cuinfo           --------------------------
	.section	.note.nv.cuinfo,"",@"SHT_NOTE"
	.sectionflags	@"SHF_NOTE_NV_CUINFO"
        /*0018*/ 	.short	0x0002
        /*001a*/ 	.short	0x0064
        /*001c*/ 	.short	0x0082
	.zero		2


//--------------------- .nv.info                  --------------------------
	.section	.nv.info,"",@"SHT_CUDA_INFO"
	.align	4


	//----- nvinfo : EIATTR_REGCOUNT
	.align		4
        /*0000*/ 	.byte	0x04, 0x2f
        /*0002*/ 	.short	(.L_1 - .L_0)
	.align		4
.L_0:
        /*0004*/ 	.word	index@(_Z6matmulPiS_S_i)
        /*0008*/ 	.word	0x0000001e


	//----- nvinfo : EIATTR_FRAME_SIZE
	.align		4
.L_1:
        /*000c*/ 	.byte	0x04, 0x11
        /*000e*/ 	.short	(.L_3 - .L_2)
	.align		4
.L_2:
        /*0010*/ 	.word	index@(_Z6matmulPiS_S_i)
        /*0014*/ 	.word	0x00000000


	//----- nvinfo : EIATTR_MIN_STACK_SIZE
	.align		4
.L_3:
        /*0018*/ 	.byte	0x04, 0x12
        /*001a*/ 	.short	(.L_5 - .L_4)
	.align		4
.L_4:
        /*001c*/ 	.word	index@(_Z6matmulPiS_S_i)
        /*0020*/ 	.word	0x00000000
.L_5:


//--------------------- .nv.compat                --------------------------
	.section	.nv.compat,"",@"SHT_CUDA_COMPAT_INFO"
	.align	4
        /*0000*/ 	.byte	0x02, 0x09, 0x00, 0x00, 0x02, 0x02, 0x01, 0x00, 0x02, 0x05, 0x05, 0x00, 0x03, 0x07, 0x01, 0x01
        /*0010*/ 	.byte	0x02, 0x03, 0x00, 0x00, 0x02, 0x06, 0x01, 0x00, 0x04, 0x0b, 0x08, 0x00, 0x09, 0x00, 0x00, 0x00
        /*0020*/ 	.byte	0x00, 0x00, 0x00, 0x00


//--------------------- .nv.info._Z6matmulPiS_S_i --------------------------
	.section	.nv.info._Z6matmulPiS_S_i,"",@"SHT_CUDA_INFO"
	.sectionflags	@""
	.align	4


	//----- nvinfo : EIATTR_CUDA_API_VERSION
	.align		4
        /*0000*/ 	.byte	0x04, 0x37
        /*0002*/ 	.short	(.L_7 - .L_6)
.L_6:
        /*0004*/ 	.word	0x00000082


	//----- nvinfo : EIATTR_KPARAM_INFO
	.align		4
.L_7:
        /*0008*/ 	.byte	0x04, 0x17
        /*000a*/ 	.short	(.L_9 - .L_8)
.L_8:
        /*000c*/ 	.word	0x00000000
        /*0010*/ 	.short	0x0003
        /*0012*/ 	.short	0x0018
        /*0014*/ 	.byte	0x00, 0xf0, 0x11, 0x00


	//----- nvinfo : EIATTR_KPARAM_INFO
	.align		4
.L_9:
        /*0018*/ 	.byte	0x04, 0x17
        /*001a*/ 	.short	(.L_11 - .L_10)
.L_10:
        /*001c*/ 	.word	0x00000000
        /*0020*/ 	.short	0x0002
        /*0022*/ 	.short	0x0010
        /*0024*/ 	.byte	0x00, 0xf5, 0x21, 0x00


	//----- nvinfo : EIATTR_KPARAM_INFO
	.align		4
.L_11:
        /*0028*/ 	.byte	0x04, 0x17
        /*002a*/ 	.short	(.L_13 - .L_12)
.L_12:
        /*002c*/ 	.word	0x00000000
        /*0030*/ 	.short	0x0001
        /*0032*/ 	.short	0x0008
        /*0034*/ 	.byte	0x00, 0xf5, 0x21, 0x00


	//----- nvinfo : EIATTR_KPARAM_INFO
	.align		4
.L_13:
        /*0038*/ 	.byte	0x04, 0x17
        /*003a*/ 	.short	(.L_15 - .L_14)
.L_14:
        /*003c*/ 	.word	0x00000000
        /*0040*/ 	.short	0x0000
        /*0042*/ 	.short	0x0000
        /*0044*/ 	.byte	0x00, 0xf5, 0x21, 0x00


	//----- nvinfo : EIATTR_SPARSE_MMA_MASK
	.align		4
.L_15:
        /*0048*/ 	.byte	0x03, 0x50
        /*004a*/ 	.short	0x0000


	//----- nvinfo : EIATTR_MAXREG_COUNT
	.align		4
        /*004c*/ 	.byte	0x03, 0x1b
        /*004e*/ 	.short	0x00ff


	//----- nvinfo : EIATTR_MERCURY_ISA_VERSION
	.align		4
        /*0050*/ 	.byte	0x03, 0x5f
        /*0052*/ 	.short	0x0101


	//----- nvinfo : EIATTR_VRC_CTA_INIT_COUNT
	.align		4
        /*0054*/ 	.byte	0x02, 0x4a
	.zero		1
	.zero		1


	//----- nvinfo : EIATTR_EXIT_INSTR_OFFSETS
	.align		4
        /*0058*/ 	.byte	0x04, 0x1c
        /*005a*/ 	.short	(.L_17 - .L_16)


	//   ....[0]....
.L_16:
        /*005c*/ 	.word	0x000000c0


	//   ....[1]....
        /*0060*/ 	.word	0x000005d0


	//   ....[2]....
        /*0064*/ 	.word	0x00000890


	//   ....[3]....
        /*0068*/ 	.word	0x00000a40


	//   ....[4]....
        /*006c*/ 	.word	0x00000b50


	//----- nvinfo : EIATTR_CBANK_PARAM_SIZE
	.align		4
.L_17:
        /*0070*/ 	.byte	0x03, 0x19
        /*0072*/ 	.short	0x001c


	//----- nvinfo : EIATTR_PARAM_CBANK
	.align		4
        /*0074*/ 	.byte	0x04, 0x0a
        /*0076*/ 	.short	(.L_19 - .L_18)
	.align		4
.L_18:
        /*0078*/ 	.word	index@(.nv.constant0._Z6matmulPiS_S_i)
        /*007c*/ 	.short	0x0380
        /*007e*/ 	.short	0x001c


	//----- nvinfo : EIATTR_SW_WAR
	.align		4
.L_19:
        /*0080*/ 	.byte	0x04, 0x36
        /*0082*/ 	.short	(.L_21 - .L_20)
.L_20:
        /*0084*/ 	.word	0x00000008
.L_21:


//--------------------- .nv.callgraph             --------------------------
	.section	.nv.callgraph,"",@"SHT_CUDA_CALLGRAPH"
	.align	4
	.sectionentsize	8
	.align		4
        /*0000*/ 	.word	0x00000000
	.align		4
        /*0004*/ 	.word	0xffffffff
	.align		4
        /*0008*/ 	.word	0x00000000
	.align		4
        /*000c*/ 	.word	0xfffffffe
	.align		4
        /*0010*/ 	.word	0x00000000
	.align		4
        /*0014*/ 	.word	0xfffffffd
	.align		4
        /*0018*/ 	.word	0x00000000
	.align		4
        /*001c*/ 	.word	0xfffffffc


//--------------------- .text._Z6matmulPiS_S_i    --------------------------
	.section	.text._Z6matmulPiS_S_i,"ax",@progbits
	.align	128
        .global         _Z6matmulPiS_S_i
        .type           _Z6matmulPiS_S_i,@function
        .size           _Z6matmulPiS_S_i,(.L_x_5 - _Z6matmulPiS_S_i)
        .other          _Z6matmulPiS_S_i,@"STO_CUDA_ENTRY STV_DEFAULT"
_Z6matmulPiS_S_i:
.text._Z6matmulPiS_S_i:
[----:B------:R-:W-:Y:S01]  /*0000*/  LDC R1, c[0x0][0x37c] ;  /* 0x0000df00ff017b82 */ /* 0x000fe20000000800 */
[----:B------:R-:W0:Y:S07]  /*0010*/  S2R R5, SR_TID.X ;  /* 0x0000000000057919 */ /* 0x000e2e0000002100 */
[----:B------:R-:W0:Y:S01]  /*0020*/  LDC R4, c[0x0][0x360] ;  /* 0x0000d800ff047b82 */ /* 0x000e220000000800 */
[----:B------:R-:W1:Y:S07]  /*0030*/  S2R R0, SR_TID.Y ;  /* 0x0000000000007919 */ /* 0x000e6e0000002200 */
[----:B------:R-:W0:Y:S08]  /*0040*/  S2UR UR4, SR_CTAID.X ;  /* 0x00000000000479c3 */ /* 0x000e300000002500 */
[----:B------:R-:W1:Y:S08]  /*0050*/  S2UR UR5, SR_CTAID.Y ;  /* 0x00000000000579c3 */ /* 0x000e700000002600 */
[----:B------:R-:W1:Y:S08]  /*0060*/  LDC R15, c[0x0][0x364] ;  /* 0x0000d900ff0f7b82 */ /* 0x000e700000000800 */
[----:B------:R-:W2:Y:S01]  /*0070*/  LDC R13, c[0x0][0x398] ;  /* 0x0000e600ff0d7b82 */ /* 0x000ea20000000800 */
[----:B0-----:R-:W-:-:S02]  /*0080*/  IMAD R4, R4, UR4, R5 ;  /* 0x0000000404047c24 */ /* 0x001fc4000f8e0205 */
[----:B-1----:R-:W-:-:S05]  /*0090*/  IMAD R15, R15, UR5, R0 ;  /* 0x000000050f0f7c24 */ /* 0x002fca000f8e0200 */
[----:B------:R-:W-:-:S04]  /*00a0*/  VIMNMX R0, PT, PT, R4, R15, !PT ;  /* 0x0000000f04007248 */ /* 0x000fc80007fe0100 */
[----:B--2---:R-:W-:-:S13]  /*00b0*/  ISETP.GE.AND P0, PT, R0, R13, PT ;  /* 0x0000000d0000720c */ /* 0x004fda0003f06270 */
[----:B------:R-:W-:Y:S05]  /*00c0*/  @P0 EXIT ;  /* 0x000000000000094d */ /* 0x000fea0003800000 */
[----:B------:R-:W0:Y:S01]  /*00d0*/  LDC.64 R2, c[0x0][0x390] ;  /* 0x0000e400ff027b82 */ /* 0x000e220000000a00 */
[----:B------:R-:W1:Y:S01]  /*00e0*/  LDCU.64 UR4, c[0x0][0x358] ;  /* 0x00006b00ff0477ac */ /* 0x000e620008000a00 */
[----:B------:R-:W-:Y:S01]  /*00f0*/  IMAD R15, R15, R13, RZ ;  /* 0x0000000d0f0f7224 */ /* 0x000fe200078e02ff */
[C---:B------:R-:W-:Y:S01]  /*0100*/  ISETP.GE.U32.AND P0, PT, R13.reuse, 0x8, PT ;  /* 0x000000080d00780c */ /* 0x040fe20003f06070 */
[----:B------:R-:W-:Y:S01]  /*0110*/  IMAD.MOV.U32 R0, RZ, RZ, RZ ;  /* 0x000000ffff007224 */ /* 0x000fe200078e00ff */
[----:B------:R-:W-:Y:S01]  /*0120*/  LOP3.LUT P1, RZ, R13, 0x7, RZ, 0xc0, !PT ;  /* 0x000000070dff7812 */ /* 0x000fe2000782c0ff */
[----:B------:R-:W-:Y:S02]  /*0130*/  IMAD.IADD R5, R4, 0x1, R15 ;  /* 0x0000000104057824 */ /* 0x000fe400078e020f */
[----:B------:R-:W-:Y:S02]  /*0140*/  IMAD.MOV.U32 R12, RZ, RZ, RZ ;  /* 0x000000ffff0c7224 */ /* 0x000fe400078e00ff */
[----:B0-----:R-:W-:Y:S01]  /*0150*/  IMAD.WIDE R2, R5, 0x4, R2 ;  /* 0x0000000405027825 */ /* 0x001fe200078e0202 */
[----:B------:R-:W-:-:S04]  /*0160*/  SHF.R.S32.HI R5, RZ, 0x1f, R4 ;  /* 0x0000001fff057819 */ /* 0x000fc80000011404 */
[----:B-1----:R0:W5:Y:S01]  /*0170*/  LDG.E R19, desc[UR4][R2.64] ;  /* 0x0000000402137981 */ /* 0x002162000c1e1900 */
[----:B------:R-:W-:Y:S05]  /*0180*/  @!P0 BRA `(.L_x_0) ;  /* 0x0000000400108947 */ /* 0x000fea0003800000 */
[----:B------:R-:W1:Y:S01]  /*0190*/  LDCU.128 UR8, c[0x0][0x380] ;  /* 0x00007000ff0877ac */ /* 0x000e620008000c00 */
[C---:B------:R-:W-:Y:S01]  /*01a0*/  LOP3.LUT R0, R13.reuse, 0x7ffffff8, RZ, 0xc0, !PT ;  /* 0x7ffffff80d007812 */ /* 0x040fe200078ec0ff */
[----:B------:R-:W-:Y:S01]  /*01b0*/  IMAD.SHL.U32 R17, R13, 0x4, RZ ;  /* 0x000000040d117824 */ /* 0x000fe200078e00ff */
[----:B------:R-:W-:Y:S01]  /*01c0*/  SHF.R.U32.HI R18, RZ, 0x1e, R13 ;  /* 0x0000001eff127819 */ /* 0x000fe2000001160d */
[----:B------:R-:W-:Y:S02]  /*01d0*/  IMAD.MOV.U32 R12, RZ, RZ, RZ ;  /* 0x000000ffff0c7224 */ /* 0x000fe400078e00ff */
[----:B------:R-:W-:Y:S02]  /*01e0*/  IMAD.MOV.U32 R16, RZ, RZ, RZ ;  /* 0x000000ffff107224 */ /* 0x000fe400078e00ff */
[----:B------:R-:W-:Y:S01]  /*01f0*/  IMAD.MOV.U32 R14, RZ, RZ, R0 ;  /* 0x000000ffff0e7224 */ /* 0x000fe200078e0000 */
[----:B-1----:R-:W-:Y:S02]  /*0200*/  LEA R8, P0, R4, UR10, 0x2 ;  /* 0x0000000a04087c11 */ /* 0x002fe4000f8010ff */
[----:B------:R-:W-:-:S02]  /*0210*/  LEA R6, P2, R15, UR8, 0x2 ;  /* 0x000000080f067c11 */ /* 0x000fc4000f8410ff */
[----:B------:R-:W-:Y:S02]  /*0220*/  LEA.HI.X R9, R4, UR11, R5, 0x2, P0 ;  /* 0x0000000b04097c11 */ /* 0x000fe400080f1405 */
[----:B------:R-:W-:Y:S02]  /*0230*/  LEA.HI.X R7, R15, UR9, RZ, 0x2, P2 ;  /* 0x000000090f077c11 */ /* 0x000fe400090f14ff */
[----:B------:R-:W-:-:S05]  /*0240*/  IADD3 R6, P0, PT, R6, 0x10, RZ ;  /* 0x0000001006067810 */ /* 0x000fca0007f1e0ff */
[----:B------:R-:W-:-:S08]  /*0250*/  IMAD.X R7, RZ, RZ, R7, P0 ;  /* 0x000000ffff077224 */ /* 0x000fd000000e0607 */
.L_x_1:
[----:B--2---:R-:W2:Y:S04]  /*0260*/  LDG.E R21, desc[UR4][R8.64] ;  /* 0x0000000408157981 */ /* 0x004ea8000c1e1900 */
[----:B------:R-:W2:Y:S01]  /*0270*/  LDG.E R20, desc[UR4][R6.64+-0x10] ;  /* 0xfffff00406147981 */ /* 0x000ea2000c1e1900 */
[----:B------:R-:W-:-:S05]  /*0280*/  IADD3 R10, P0, PT, R17, R8, RZ ;  /* 0x00000008110a7210 */ /* 0x000fca0007f1e0ff */
[----:B------:R-:W-:Y:S02]  /*0290*/  IMAD.X R11, R18, 0x1, R9, P0 ;  /* 0x00000001120b7824 */ /* 0x000fe400000e0609 */
[----:B--2--5:R-:W-:-:S05]  /*02a0*/  IMAD R19, R20, R21, R19 ;  /* 0x0000001514137224 */ /* 0x024fca00078e0213 */
[----:B------:R1:W-:Y:S04]  /*02b0*/  STG.E desc[UR4][R2.64], R19 ;  /* 0x0000001302007986 */ /* 0x0003e8000c101904 */
[----:B------:R-:W2:Y:S04]  /*02c0*/  LDG.E R23, desc[UR4][R10.64] ;  /* 0x000000040a177981 */ /* 0x000ea8000c1e1900 */
[----:B------:R-:W2:Y:S01]  /*02d0*/  LDG.E R22, desc[UR4][R6.64+-0xc] ;  /* 0xfffff40406167981 */ /* 0x000ea2000c1e1900 */
[----:B------:R-:W-:-:S05]  /*02e0*/  IADD3 R20, P0, PT, R17, R10, RZ ;  /* 0x0000000a11147210 */ /* 0x000fca0007f1e0ff */
[----:B------:R-:W-:Y:S02]  /*02f0*/  IMAD.X R21, R18, 0x1, R11, P0 ;  /* 0x0000000112157824 */ /* 0x000fe400000e060b */
[----:B--2---:R-:W-:-:S05]  /*0300*/  IMAD R25, R22, R23, R19 ;  /* 0x0000001716197224 */ /* 0x004fca00078e0213 */
[----:B------:R2:W-:Y:S04]  /*0310*/  STG.E desc[UR4][R2.64], R25 ;  /* 0x0000001902007986 */ /* 0x0005e8000c101904 */
[----:B------:R-:W1:Y:S04]  /*0320*/  LDG.E R26, desc[UR4][R20.64] ;  /* 0x00000004141a7981 */ /* 0x000e68000c1e1900 */
[----:B------:R-:W1:Y:S01]  /*0330*/  LDG.E R24, desc[UR4][R6.64+-0x8] ;  /* 0xfffff80406187981 */ /* 0x000e62000c1e1900 */
[----:B------:R-:W-:-:S05]  /*0340*/  IADD3 R22, P0, PT, R17, R20, RZ ;  /* 0x0000001411167210 */ /* 0x000fca0007f1e0ff */
[----:B------:R-:W-:Y:S02]  /*0350*/  IMAD.X R23, R18, 0x1, R21, P0 ;  /* 0x0000000112177824 */ /* 0x000fe400000e0615 */
[----:B-1----:R-:W-:-:S05]  /*0360*/  IMAD R19, R24, R26, R25 ;  /* 0x0000001a18137224 */ /* 0x002fca00078e0219 */
        /* <DEDUP_REMOVED lines=19> */
[----:B------:R-:W3:Y:S04]  /*04a0*/  LDG.E R26, desc[UR4][R22.64] ;  /* 0x00000004161a7981 */ /* 0x000ee8000c1e1900 */
[----:B------:R-:W3:Y:S01]  /*04b0*/  LDG.E R24, desc[UR4][R6.64+0x8] ;  /* 0x0000080406187981 */ /* 0x000ee2000c1e1900 */
[----:B------:R-:W-:-:S05]  /*04c0*/  IADD3 R10, P0, PT, R17, R22, RZ ;  /* 0x00000016110a7210 */ /* 0x000fca0007f1e0ff */
[----:B------:R-:W-:Y:S01]  /*04d0*/  IMAD.X R11, R18, 0x1, R23, P0 ;  /* 0x00000001120b7824 */ /* 0x000fe200000e0617 */
[----:B------:R-:W-:Y:S01]  /*04e0*/  IADD3 R14, P0, PT, R14, -0x8, RZ ;  /* 0xfffffff80e0e7810 */ /* 0x000fe20007f1e0ff */
[----:B---3--:R-:W-:-:S05]  /*04f0*/  IMAD R27, R24, R26, R25 ;  /* 0x0000001a181b7224 */ /* 0x008fca00078e0219 */
[----:B------:R2:W-:Y:S04]  /*0500*/  STG.E desc[UR4][R2.64], R27 ;  /* 0x0000001b02007986 */ /* 0x0005e8000c101904 */
[----:B------:R-:W1:Y:S04]  /*0510*/  LDG.E R10, desc[UR4][R10.64] ;  /* 0x000000040a0a7981 */ /* 0x000e68000c1e1900 */
[----:B------:R3:W1:Y:S01]  /*0520*/  LDG.E R20, desc[UR4][R6.64+0xc] ;  /* 0x00000c0406147981 */ /* 0x000662000c1e1900 */
[----:B------:R-:W-:Y:S02]  /*0530*/  IADD3.X R16, PT, PT, R16, -0x1, RZ, P0, !PT ;  /* 0xffffffff10107810 */ /* 0x000fe400007fe4ff */
[----:B------:R-:W-:-:S02]  /*0540*/  ISETP.NE.U32.AND P0, PT, R14, RZ, PT ;  /* 0x000000ff0e00720c */ /* 0x000fc40003f05070 */
[C---:B------:R-:W-:Y:S02]  /*0550*/  LEA R8, P2, R13.reuse, R8, 0x5 ;  /* 0x000000080d087211 */ /* 0x040fe400078428ff */
[----:B------:R-:W-:Y:S02]  /*0560*/  ISETP.NE.AND.EX P0, PT, R16, RZ, PT, P0 ;  /* 0x000000ff1000720c */ /* 0x000fe40003f05300 */
[----:B------:R-:W-:Y:S02]  /*0570*/  LEA.HI.X R9, R13, R9, RZ, 0x5, P2 ;  /* 0x000000090d097211 */ /* 0x000fe400010f2cff */
[----:B---3--:R-:W-:-:S05]  /*0580*/  IADD3 R6, P3, PT, R6, 0x20, RZ ;  /* 0x0000002006067810 */ /* 0x008fca0007f7e0ff */
[----:B------:R-:W-:Y:S02]  /*0590*/  IMAD.X R7, RZ, RZ, R7, P3 ;  /* 0x000000ffff077224 */ /* 0x000fe400018e0607 */
[----:B-1----:R-:W-:-:S05]  /*05a0*/  IMAD R19, R20, R10, R27 ;  /* 0x0000000a14137224 */ /* 0x002fca00078e021b */
[----:B------:R2:W-:Y:S01]  /*05b0*/  STG.E desc[UR4][R2.64], R19 ;  /* 0x0000001302007986 */ /* 0x0005e2000c101904 */
[----:B------:R-:W-:Y:S05]  /*05c0*/  @P0 BRA `(.L_x_1) ;  /* 0xfffffffc00240947 */ /* 0x000fea000383ffff */
.L_x_0:
[----:B------:R-:W-:Y:S05]  /*05d0*/  @!P1 EXIT ;  /* 0x000000000000994d */ /* 0x000fea0003800000 */
[----:B------:R-:W-:-:S04]  /*05e0*/  LOP3.LUT R6, R13, 0x7, RZ, 0xc0, !PT ;  /* 0x000000070d067812 */ /* 0x000fc800078ec0ff */
[----:B------:R-:W-:-:S04]  /*05f0*/  IADD3 R6, P1, PT, R6, -0x1, RZ ;  /* 0xffffffff06067810 */ /* 0x000fc80007f3e0ff */
[----:B------:R-:W-:Y:S01]  /*0600*/  ISETP.GE.U32.AND P0, PT, R6, 0x3, PT ;  /* 0x000000030600780c */ /* 0x000fe20003f06070 */
[----:B------:R-:W-:Y:S01]  /*0610*/  IMAD.X R6, RZ, RZ, -0x1, P1 ;  /* 0xffffffffff067424 */ /* 0x000fe200008e06ff */
[----:B------:R-:W-:-:S04]  /*0620*/  LOP3.LUT P1, R20, R13, 0x3, RZ, 0xc0, !PT ;  /* 0x000000030d147812 */ /* 0x000fc8000782c0ff */
[----:B------:R-:W-:-:S13]  /*0630*/  ISETP.GE.U32.AND.EX P0, PT, R6, RZ, PT, P0 ;  /* 0x000000ff0600720c */ /* 0x000fda0003f06100 */
[----:B------:R-:W-:Y:S05]  /*0640*/  @!P0 BRA `(.L_x_2) ;  /* 0x0000000000908947 */ /* 0x000fea0003800000 */
[----:B------:R-:W1:Y:S01]  /*0650*/  LDCU.128 UR8, c[0x0][0x380] ;  /* 0x00007000ff0877ac */ /* 0x000e620008000c00 */
[----:B------:R-:W-:Y:S01]  /*0660*/  IADD3 R7, P0, PT, R15, R0, RZ ;  /* 0x000000000f077210 */ /* 0x000fe20007f1e0ff */
[----:B------:R-:W-:-:S04]  /*0670*/  IMAD.WIDE.U32 R8, R0, R13, R4 ;  /* 0x0000000d00087225 */ /* 0x000fc800078e0004 */
[----:B------:R-:W-:Y:S02]  /*0680*/  IMAD R11, R12, R13, RZ ;  /* 0x0000000d0c0b7224 */ /* 0x000fe400078e02ff */
[----:B------:R-:W-:Y:S02]  /*0690*/  IMAD.X R10, RZ, RZ, R12, P0 ;  /* 0x000000ffff0a7224 */ /* 0x000fe400000e060c */
[----:B------:R-:W-:Y:S01]  /*06a0*/  IMAD.IADD R9, R9, 0x1, R11 ;  /* 0x0000000109097824 */ /* 0x000fe200078e020b */
[C---:B-1----:R-:W-:Y:S02]  /*06b0*/  LEA R6, P2, R7.reuse, UR8, 0x2 ;  /* 0x0000000807067c11 */ /* 0x042fe4000f8410ff */
[C---:B------:R-:W-:Y:S02]  /*06c0*/  LEA R16, P0, R8.reuse, UR10, 0x2 ;  /* 0x0000000a08107c11 */ /* 0x040fe4000f8010ff */
[----:B------:R-:W-:Y:S02]  /*06d0*/  LEA.HI.X R7, R7, UR9, R10, 0x2, P2 ;  /* 0x0000000907077c11 */ /* 0x000fe400090f140a */
[----:B------:R-:W-:-:S03]  /*06e0*/  LEA.HI.X R17, R8, UR11, R9, 0x2, P0 ;  /* 0x0000000b08117c11 */ /* 0x000fc600080f1409 */
[----:B------:R-:W3:Y:S04]  /*06f0*/  LDG.E R10, desc[UR4][R6.64] ;  /* 0x00000004060a7981 */ /* 0x000ee8000c1e1900 */
[----:B------:R-:W3:Y:S01]  /*0700*/  LDG.E R11, desc[UR4][R16.64] ;  /* 0x00000004100b7981 */ /* 0x000ee2000c1e1900 */
[----:B--2---:R-:W-:Y:S01]  /*0710*/  IMAD.SHL.U32 R25, R13, 0x4, RZ ;  /* 0x000000040d197824 */ /* 0x004fe200078e00ff */
[----:B------:R-:W-:-:S04]  /*0720*/  SHF.R.U32.HI R21, RZ, 0x1e, R13 ;  /* 0x0000001eff157819 */ /* 0x000fc8000001160d */
[----:B------:R-:W-:-:S05]  /*0730*/  IADD3 R8, P0, PT, R25, R16, RZ ;  /* 0x0000001019087210 */ /* 0x000fca0007f1e0ff */
[----:B------:R-:W-:Y:S02]  /*0740*/  IMAD.X R9, R21, 0x1, R17, P0 ;  /* 0x0000000115097824 */ /* 0x000fe400000e0611 */
[----:B---3-5:R-:W-:-:S05]  /*0750*/  IMAD R19, R10, R11, R19 ;  /* 0x0000000b0a137224 */ /* 0x028fca00078e0213 */
[----:B------:R1:W-:Y:S04]  /*0760*/  STG.E desc[UR4][R2.64], R19 ;  /* 0x0000001302007986 */ /* 0x0003e8000c101904 */
[----:B------:R-:W2:Y:S04]  /*0770*/  LDG.E R18, desc[UR4][R8.64] ;  /* 0x0000000408127981 */ /* 0x000ea8000c1e1900 */
[----:B------:R-:W2:Y:S01]  /*0780*/  LDG.E R14, desc[UR4][R6.64+0x4] ;  /* 0x00000404060e7981 */ /* 0x000ea2000c1e1900 */
[----:B------:R-:W-:-:S05]  /*0790*/  IADD3 R10, P0, PT, R25, R8, RZ ;  /* 0x00000008190a7210 */ /* 0x000fca0007f1e0ff */
[----:B------:R-:W-:Y:S02]  /*07a0*/  IMAD.X R11, R21, 0x1, R9, P0 ;  /* 0x00000001150b7824 */ /* 0x000fe400000e0609 */
[----:B--2---:R-:W-:-:S05]  /*07b0*/  IMAD R23, R14, R18, R19 ;  /* 0x000000120e177224 */ /* 0x004fca00078e0213 */
        /* <DEDUP_REMOVED lines=9> */
[----:B------:R-:W-:-:S05]  /*0850*/  IADD3 R0, P0, PT, R0, 0x4, RZ ;  /* 0x0000000400007810 */ /* 0x000fca0007f1e0ff */
[----:B------:R-:W-:Y:S02]  /*0860*/  IMAD.X R12, RZ, RZ, R12, P0 ;  /* 0x000000ffff0c7224 */ /* 0x000fe400000e060c */
[----:B-1----:R-:W-:-:S05]  /*0870*/  IMAD R19, R8, R16, R21 ;  /* 0x0000001008137224 */ /* 0x002fca00078e0215 */
[----:B------:R3:W-:Y:S02]  /*0880*/  STG.E desc[UR4][R2.64], R19 ;  /* 0x0000001302007986 */ /* 0x0007e4000c101904 */
.L_x_2:
[----:B------:R-:W-:Y:S05]  /*0890*/  @!P1 EXIT ;  /* 0x000000000000994d */ /* 0x000fea0003800000 */
[----:B------:R-:W-:Y:S02]  /*08a0*/  ISETP.NE.AND P1, PT, R20, 0x1, PT ;  /* 0x000000011400780c */ /* 0x000fe40003f25270 */
[----:B------:R-:W-:-:S04]  /*08b0*/  LOP3.LUT R6, R13, 0x1, RZ, 0xc0, !PT ;  /* 0x000000010d067812 */ /* 0x000fc800078ec0ff */
[----:B------:R-:W-:-:S07]  /*08c0*/  ISETP.NE.U32.AND P0, PT, R6, 0x1, PT ;  /* 0x000000010600780c */ /* 0x000fce0003f05070 */
[----:B------:R-:W-:Y:S06]  /*08d0*/  @!P1 BRA `(.L_x_3) ;  /* 0x0000000000589947 */ /* 0x000fec0003800000 */
        /* <DEDUP_REMOVED lines=10> */
[----:B------:R-:W4:Y:S04]  /*0980*/  LDG.E R14, desc[UR4][R6.64] ;  /* 0x00000004060e7981 */ /* 0x000f28000c1e1900 */
[----:B------:R-:W4:Y:S01]  /*0990*/  LDG.E R16, desc[UR4][R8.64] ;  /* 0x0000000408107981 */ /* 0x000f22000c1e1900 */
[----:B------:R-:W-:-:S04]  /*09a0*/  LEA R10, P1, R13, R8, 0x2 ;  /* 0x000000080d0a7211 */ /* 0x000fc800078210ff */
[----:B------:R-:W-:Y:S01]  /*09b0*/  LEA.HI.X R11, R13, R9, RZ, 0x2, P1 ;  /* 0x000000090d0b7211 */ /* 0x000fe200008f14ff */
[----:B----45:R-:W-:-:S05]  /*09c0*/  IMAD R17, R14, R16, R19 ;  /* 0x000000100e117224 */ /* 0x030fca00078e0213 */
[----:B------:R1:W-:Y:S04]  /*09d0*/  STG.E desc[UR4][R2.64], R17 ;  /* 0x0000001102007986 */ /* 0x0003e8000c101904 */
[----:B------:R-:W2:Y:S04]  /*09e0*/  LDG.E R14, desc[UR4][R6.64+0x4] ;  /* 0x00000404060e7981 */ /* 0x000ea8000c1e1900 */
[----:B------:R-:W2:Y:S01]  /*09f0*/  LDG.E R10, desc[UR4][R10.64] ;  /* 0x000000040a0a7981 */ /* 0x000ea2000c1e1900 */
[----:B------:R-:W-:-:S05]  /*0a00*/  IADD3 R0, P1, PT, R0, 0x2, RZ ;  /* 0x0000000200007810 */ /* 0x000fca0007f3e0ff */
[----:B------:R-:W-:Y:S02]  /*0a10*/  IMAD.X R12, RZ, RZ, R12, P1 ;  /* 0x000000ffff0c7224 */ /* 0x000fe400008e060c */
[----:B--23--:R-:W-:-:S05]  /*0a20*/  IMAD R19, R14, R10, R17 ;  /* 0x0000000a0e137224 */ /* 0x00cfca00078e0211 */
[----:B------:R1:W-:Y:S02]  /*0a30*/  STG.E desc[UR4][R2.64], R19 ;  /* 0x0000001302007986 */ /* 0x0003e4000c101904 */
.L_x_3:
[----:B------:R-:W-:Y:S05]  /*0a40*/  @P0 EXIT ;  /* 0x000000000000094d */ /* 0x000fea0003800000 */
[----:B------:R-:W4:Y:S01]  /*0a50*/  LDCU.128 UR8, c[0x0][0x380] ;  /* 0x00007000ff0877ac */ /* 0x000f220008000c00 */
[----:B------:R-:W-:Y:S01]  /*0a60*/  IMAD.MOV.U32 R6, RZ, RZ, R4 ;  /* 0x000000ffff067224 */ /* 0x000fe200078e0004 */
[----:B------:R-:W-:Y:S01]  /*0a70*/  IADD3 R15, P0, PT, R15, R0, RZ ;  /* 0x000000000f0f7210 */ /* 0x000fe20007f1e0ff */
[----:B------:R-:W-:Y:S02]  /*0a80*/  IMAD.MOV.U32 R7, RZ, RZ, R5 ;  /* 0x000000ffff077224 */ /* 0x000fe400078e0005 */
[----:B------:R-:W-:-:S04]  /*0a90*/  IMAD.WIDE.U32 R6, R0, R13, R6 ;  /* 0x0000000d00067225 */ /* 0x000fc800078e0006 */
[----:B------:R-:W-:Y:S02]  /*0aa0*/  IMAD R13, R12, R13, RZ ;  /* 0x0000000d0c0d7224 */ /* 0x000fe400078e02ff */
[----:B------:R-:W-:Y:S02]  /*0ab0*/  IMAD.X R12, RZ, RZ, R12, P0 ;  /* 0x000000ffff0c7224 */ /* 0x000fe400000e060c */
[----:B------:R-:W-:Y:S01]  /*0ac0*/  IMAD.IADD R7, R7, 0x1, R13 ;  /* 0x0000000107077824 */ /* 0x000fe200078e020d */
[C---:B----4-:R-:W-:Y:S02]  /*0ad0*/  LEA R4, P1, R15.reuse, UR8, 0x2 ;  /* 0x000000080f047c11 */ /* 0x050fe4000f8210ff */
[C---:B------:R-:W-:Y:S02]  /*0ae0*/  LEA R8, P0, R6.reuse, UR10, 0x2 ;  /* 0x0000000a06087c11 */ /* 0x040fe4000f8010ff */
[----:B------:R-:W-:Y:S02]  /*0af0*/  LEA.HI.X R5, R15, UR9, R12, 0x2, P1 ;  /* 0x000000090f057c11 */ /* 0x000fe400088f140c */
[----:B------:R-:W-:-:S03]  /*0b00*/  LEA.HI.X R9, R6, UR11, R7, 0x2, P0 ;  /* 0x0000000b06097c11 */ /* 0x000fc600080f1407 */
[----:B------:R-:W1:Y:S04]  /*0b10*/  LDG.E R4, desc[UR4][R4.64] ;  /* 0x0000000404047981 */ /* 0x000e68000c1e1900 */
[----:B------:R-:W1:Y:S02]  /*0b20*/  LDG.E R8, desc[UR4][R8.64] ;  /* 0x0000000408087981 */ /* 0x000e64000c1e1900 */
[----:B-123-5:R-:W-:-:S05]  /*0b30*/  IMAD R19, R4, R8, R19 ;  /* 0x0000000804137224 */ /* 0x02efca00078e0213 */
[----:B------:R-:W-:Y:S01]  /*0b40*/  STG.E desc[UR4][R2.64], R19 ;  /* 0x0000001302007986 */ /* 0x000fe2000c101904 */
[----:B------:R-:W-:Y:S05]  /*0b50*/  EXIT ;  /* 0x000000000000794d */ /* 0x000fea0003800000 */
.L_x_4:
[----:B------:R-:W-:-:S00]  /*0b60*/  BRA `(.L_x_4) ;  /* 0xfffffffc00fc7947 */ /* 0x000fc0000383ffff */
[----:B------:R-:W-:-:S00]  /*0b70*/  NOP ;  /* 0x0000000000007918 */ /* 0x000fc00000000000 */
        /* <DEDUP_REMOVED lines=8> */
.L_x_5:


//--------------------- .nv.shared.reserved.0     --------------------------
	.section	.nv.shared.reserved.0,"aw",@nobits
	.weak		__nv_reservedSMEM_offset_0_alias
	.size		__nv_reservedSMEM_offset_0_alias, 0, 64
	.other		__nv_reservedSMEM_offset_0_alias,@"STO_CUDA_RESERVED_SHARED STV_DEFAULT"
__nv_reservedSMEM_offset_0_alias:
	.zero		0
	.zero		64


//--------------------- .nv.constant0._Z6matmulPiS_S_i --------------------------
	.section	.nv.constant0._Z6matmulPiS_S_i,"a",@progbits
	.sectionflags	@""
	.align	4
.nv.constant0._Z6matmulPiS_S_i:
	.zero		924


//--------------------- SYMBOLS --------------------------

	.type		.nv.reservedSmem.offset0,@object
	.size		.nv.reservedSmem.offset0,0x4
